//
// Generated by NVIDIA NVVM Compiler
//
// Compiler Build ID: CL-36424714
// Cuda compilation tools, release 13.0, V13.0.88
// Based on NVVM 20.0.0
//

.version 9.0
.target sm_100
.address_size 64

	// .globl	_Z6kernelPi

.visible .entry _Z6kernelPi(
	.param .u64 .ptr .align 1 _Z6kernelPi_param_0
)
{
	.reg .b32 	%r<2>;
	.reg .b64 	%rd<3>;

	ld.param.u64 	%rd1, [_Z6kernelPi_param_0];
	cvta.to.global.u64 	%rd2, %rd1;
	mov.b32 	%r1, 5;
	st.global.u32 	[%rd2], %r1;
	ret;

}


// ===== COMPILED SASS (sm_100) =====

	.target	sm_100

	.elftype	@"ET_EXEC"


//--------------------- .note.nv.tkinfo           --------------------------
	.section	.note.nv.tkinfo,"",@"SHT_NOTE"
	.sectionflags	@"SHF_NOTE_NV_TKINFO"
	.tkinfo
        /*0018*/ 	.word	0x00000002
        /*0030*/ 	.string	""
        /*0030*/ 	.string	"ptxas"
        /*0030*/ 	.string	"Cuda compilation tools, release 13.0, V13.0.88"
        /*0030*/ 	.string	"Build cuda_13.0.r13.0/compiler.36424714_0"
        /*0030*/ 	.string	"-arch sm_100 -m 64 "



//--------------------- .note.nv.cuinfo           --------------------------
	.section	.note.nv.cuinfo,"",@"SHT_NOTE"
	.sectionflags	@"SHF_NOTE_NV_CUINFO"
        /*0018*/ 	.short	0x0002
        /*001a*/ 	.short	0x0064
        /*001c*/ 	.short	0x0082
	.zero		2


//--------------------- .nv.info                  --------------------------
	.section	.nv.info,"",@"SHT_CUDA_INFO"
	.align	4


	//----- nvinfo : EIATTR_REGCOUNT
	.align		4
        /*0000*/ 	.byte	0x04, 0x2f
        /*0002*/ 	.short	(.L_1 - .L_0)
	.align		4
.L_0:
        /*0004*/ 	.word	index@(_Z6kernelPi)
        /*0008*/ 	.word	0x00000008


	//----- nvinfo : EIATTR_FRAME_SIZE
	.align		4
.L_1:
        /*000c*/ 	.byte	0x04, 0x11
        /*000e*/ 	.short	(.L_3 - .L_2)
	.align		4
.L_2:
        /*0010*/ 	.word	index@(_Z6kernelPi)
        /*0014*/ 	.word	0x00000000


	//----- nvinfo : EIATTR_MIN_STACK_SIZE
	.align		4
.L_3:
        /*0018*/ 	.byte	0x04, 0x12
        /*001a*/ 	.short	(.L_5 - .L_4)
	.align		4
.L_4:
        /*001c*/ 	.word	index@(_Z6kernelPi)
        /*0020*/ 	.word	0x00000000
.L_5:


//--------------------- .nv.compat                --------------------------
	.section	.nv.compat,"",@"SHT_CUDA_COMPAT_INFO"
	.align	4
        /*0000*/ 	.byte	0x02, 0x09, 0x00, 0x00, 0x02, 0x02, 0x01, 0x00, 0x02, 0x05, 0x05, 0x00, 0x03, 0x07, 0x01, 0x01
        /*0010*/ 	.byte	0x02, 0x03, 0x00, 0x00, 0x02, 0x06, 0x01, 0x00, 0x04, 0x0b, 0x08, 0x00, 0x09, 0x00, 0x00, 0x00
        /*0020*/ 	.byte	0x00, 0x00, 0x00, 0x00


//--------------------- .nv.info._Z6kernelPi      --------------------------
	.section	.nv.info._Z6kernelPi,"",@"SHT_CUDA_INFO"
	.sectionflags	@""
	.align	4


	//----- nvinfo : EIATTR_CUDA_API_VERSION
	.align		4
        /*0000*/ 	.byte	0x04, 0x37
        /*0002*/ 	.short	(.L_7 - .L_6)
.L_6:
        /*0004*/ 	.word	0x00000082


	//----- nvinfo : EIATTR_KPARAM_INFO
	.align		4
.L_7:
        /*0008*/ 	.byte	0x04, 0x17
        /*000a*/ 	.short	(.L_9 - .L_8)
.L_8:
        /*000c*/ 	.word	0x00000000
        /*0010*/ 	.short	0x0000
        /*0012*/ 	.short	0x0000
        /*0014*/ 	.byte	0x00, 0xf5, 0x21, 0x00


	//----- nvinfo : EIATTR_SPARSE_MMA_MASK
	.align		4
.L_9:
        /*0018*/ 	.byte	0x03, 0x50
        /*001a*/ 	.short	0x0000


	//----- nvinfo : EIATTR_MAXREG_COUNT
	.align		4
        /*001c*/ 	.byte	0x03, 0x1b
        /*001e*/ 	.short	0x00ff


	//----- nvinfo : EIATTR_MERCURY_ISA_VERSION
	.align		4
        /*0020*/ 	.byte	0x03, 0x5f
        /*0022*/ 	.short	0x0101


	//----- nvinfo : EIATTR_VRC_CTA_INIT_COUNT
	.align		4
        /*0024*/ 	.byte	0x02, 0x4a
	.zero		1
	.zero		1


	//----- nvinfo : EIATTR_EXIT_INSTR_OFFSETS
	.align		4
        /*0028*/ 	.byte	0x04, 0x1c
        /*002a*/ 	.short	(.L_11 - .L_10)


	//   ....[0]....
.L_10:
        /*002c*/ 	.word	0x00000050


	//----- nvinfo : EIATTR_CBANK_PARAM_SIZE
	.align		4
.L_11:
        /*0030*/ 	.byte	0x03, 0x19
        /*0032*/ 	.short	0x0008


	//----- nvinfo : EIATTR_PARAM_CBANK
	.align		4
        /*0034*/ 	.byte	0x04, 0x0a
        /*0036*/ 	.short	(.L_13 - .L_12)
	.align		4
.L_12:
        /*0038*/ 	.word	index@(.nv.constant0._Z6kernelPi)
        /*003c*/ 	.short	0x0380
        /*003e*/ 	.short	0x0008


	//----- nvinfo : EIATTR_SW_WAR
	.align		4
.L_13:
        /*0040*/ 	.byte	0x04, 0x36
        /*0042*/ 	.short	(.L_15 - .L_14)
.L_14:
        /*0044*/ 	.word	0x00000008
.L_15:


//--------------------- .nv.callgraph             --------------------------
	.section	.nv.callgraph,"",@"SHT_CUDA_CALLGRAPH"
	.align	4
	.sectionentsize	8
	.align		4
        /*0000*/ 	.word	0x00000000
	.align		4
        /*0004*/ 	.word	0xffffffff
	.align		4
        /*0008*/ 	.word	0x00000000
	.align		4
        /*000c*/ 	.word	0xfffffffe
	.align		4
        /*0010*/ 	.word	0x00000000
	.align		4
        /*0014*/ 	.word	0xfffffffd
	.align		4
        /*0018*/ 	.word	0x00000000
	.align		4
        /*001c*/ 	.word	0xfffffffc


//--------------------- .text._Z6kernelPi         --------------------------
	.section	.text._Z6kernelPi,"ax",@progbits
	.align	128
        .global         _Z6kernelPi
        .type           _Z6kernelPi,@function
        .size           _Z6kernelPi,(.L_x_1 - _Z6kernelPi)
        .other          _Z6kernelPi,@"STO_CUDA_ENTRY STV_DEFAULT"
_Z6kernelPi:
.text._Z6kernelPi:
[----:B------:R-:W-:Y:S08]  /*0000*/  LDC R1, c[0x0][0x37c] ;  /* 0x0000df00ff017b82 */ /* 0x000ff00000000800 */
[----:B------:R-:W0:Y:S01]  /*0010*/  LDC.64 R2, c[0x0][0x380] ;  /* 0x0000e000ff027b82 */ /* 0x000e220000000a00 */
[----:B------:R-:W0:Y:S01]  /*0020*/  LDCU.64 UR4, c[0x0][0x358] ;  /* 0x00006b00ff0477ac */ /* 0x000e220008000a00 */
[----:B------:R-:W-:-:S05]  /*0030*/  HFMA2 R5, -RZ, RZ, 0, 2.98023223876953125e-07 ;  /* 0x00000005ff057431 */ /* 0x000fca00000001ff */
[----:B0-----:R-:W-:Y:S01]  /*0040*/  STG.E desc[UR4][R2.64], R5 ;  /* 0x0000000502007986 */ /* 0x001fe2000c101904 */
[----:B------:R-:W-:Y:S05]  /*0050*/  EXIT ;  /* 0x000000000000794d */ /* 0x000fea0003800000 */
.L_x_0:
[----:B------:R-:W-:-:S00]  /*0060*/  BRA `(.L_x_0) ;  /* 0xfffffffc00fc7947 */ /* 0x000fc0000383ffff */
[----:B------:R-:W-:-:S00]  /*0070*/  NOP ;  /* 0x0000000000007918 */ /* 0x000fc00000000000 */
        /* <DEDUP_REMOVED lines=8> */
.L_x_1:


//--------------------- .nv.shared.reserved.0     --------------------------
	.section	.nv.shared.reserved.0,"aw",@nobits
	.weak		__nv_reservedSMEM_offset_0_alias
	.size		__nv_reservedSMEM_offset_0_alias, 0, 64
	.other		__nv_reservedSMEM_offset_0_alias,@"STO_CUDA_RESERVED_SHARED STV_DEFAULT"
__nv_reservedSMEM_offset_0_alias:
	.zero		0
	.zero		64


//--------------------- .nv.constant0._Z6kernelPi --------------------------
	.section	.nv.constant0._Z6kernelPi,"a",@progbits
	.sectionflags	@""
	.align	4
.nv.constant0._Z6kernelPi:
	.zero		904


//--------------------- SYMBOLS --------------------------

	.type		.nv.reservedSmem.offset0,@object
	.size		.nv.reservedSmem.offset0,0x4
